//
// Generated by NVIDIA NVVM Compiler
//
// Compiler Build ID: CL-36424714
// Cuda compilation tools, release 13.0, V13.0.88
// Based on NVVM 20.0.0
//

.version 9.0
.target sm_100
.address_size 64

	// .globl	_Z7calc_piPdld

.visible .entry _Z7calc_piPdld(
	.param .u64 .ptr .align 1 _Z7calc_piPdld_param_0,
	.param .u64 _Z7calc_piPdld_param_1,
	.param .f64 _Z7calc_piPdld_param_2
)
{
	.reg .pred 	%p<8>;
	.reg .b32 	%r<10>;
	.reg .b64 	%rd<37>;
	.reg .b64 	%fd<49>;

	ld.param.u64 	%rd17, [_Z7calc_piPdld_param_0];
	ld.param.u64 	%rd18, [_Z7calc_piPdld_param_1];
	ld.param.f64 	%fd8, [_Z7calc_piPdld_param_2];
	mov.u32 	%r2, %ctaid.x;
	mov.u32 	%r1, %ntid.x;
	mov.u32 	%r3, %tid.x;
	mad.lo.s32 	%r4, %r2, %r1, %r3;
	cvt.s64.s32 	%rd1, %r4;
	setp.le.s64 	%p1, %rd18, %rd1;
	mov.f64 	%fd48, 0d0000000000000000;
	@%p1 bra 	$L__BB0_9;
	mov.u32 	%r5, %nctaid.x;
	mul.lo.s32 	%r6, %r1, %r5;
	cvt.s64.s32 	%rd2, %r6;
	add.s64 	%rd19, %rd2, %rd1;
	max.s64 	%rd20, %rd18, %rd19;
	setp.lt.s64 	%p2, %rd19, %rd18;
	selp.u64 	%rd3, 1, 0, %p2;
	add.s64 	%rd21, %rd19, %rd3;
	sub.s64 	%rd4, %rd20, %rd21;
	or.b64  	%rd22, %rd4, %rd2;
	and.b64  	%rd23, %rd22, -4294967296;
	setp.ne.s64 	%p3, %rd23, 0;
	@%p3 bra 	$L__BB0_3;
	cvt.u32.u64 	%r7, %rd2;
	cvt.u32.u64 	%r8, %rd4;
	div.u32 	%r9, %r8, %r7;
	cvt.u64.u32 	%rd32, %r9;
	bra.uni 	$L__BB0_4;
$L__BB0_3:
	div.u64 	%rd32, %rd4, %rd2;
$L__BB0_4:
	add.s64 	%rd8, %rd32, %rd3;
	and.b64  	%rd24, %rd8, 3;
	setp.eq.s64 	%p4, %rd24, 3;
	mov.f64 	%fd48, 0d0000000000000000;
	mov.u64 	%rd35, %rd1;
	@%p4 bra 	$L__BB0_7;
	add.s64 	%rd25, %rd8, 1;
	and.b64  	%rd33, %rd25, 3;
	mov.f64 	%fd48, 0d0000000000000000;
	mov.u64 	%rd35, %rd1;
$L__BB0_6:
	.pragma "nounroll";
	cvt.rn.f64.s64 	%fd13, %rd35;
	add.f64 	%fd14, %fd13, 0d3FE0000000000000;
	mul.f64 	%fd15, %fd8, %fd14;
	fma.rn.f64 	%fd16, %fd15, %fd15, 0d3FF0000000000000;
	mov.f64 	%fd17, 0d4010000000000000;
	div.rn.f64 	%fd18, %fd17, %fd16;
	add.f64 	%fd48, %fd48, %fd18;
	add.s64 	%rd35, %rd35, %rd2;
	add.s64 	%rd33, %rd33, -1;
	setp.ne.s64 	%p5, %rd33, 0;
	@%p5 bra 	$L__BB0_6;
$L__BB0_7:
	setp.lt.u64 	%p6, %rd8, 3;
	@%p6 bra 	$L__BB0_9;
$L__BB0_8:
	cvt.rn.f64.s64 	%fd19, %rd35;
	add.f64 	%fd20, %fd19, 0d3FE0000000000000;
	mul.f64 	%fd21, %fd8, %fd20;
	fma.rn.f64 	%fd22, %fd21, %fd21, 0d3FF0000000000000;
	mov.f64 	%fd23, 0d4010000000000000;
	div.rn.f64 	%fd24, %fd23, %fd22;
	add.f64 	%fd25, %fd48, %fd24;
	add.s64 	%rd26, %rd35, %rd2;
	cvt.rn.f64.s64 	%fd26, %rd26;
	add.f64 	%fd27, %fd26, 0d3FE0000000000000;
	mul.f64 	%fd28, %fd8, %fd27;
	fma.rn.f64 	%fd29, %fd28, %fd28, 0d3FF0000000000000;
	div.rn.f64 	%fd30, %fd23, %fd29;
	add.f64 	%fd31, %fd25, %fd30;
	add.s64 	%rd27, %rd26, %rd2;
	cvt.rn.f64.s64 	%fd32, %rd27;
	add.f64 	%fd33, %fd32, 0d3FE0000000000000;
	mul.f64 	%fd34, %fd8, %fd33;
	fma.rn.f64 	%fd35, %fd34, %fd34, 0d3FF0000000000000;
	div.rn.f64 	%fd36, %fd23, %fd35;
	add.f64 	%fd37, %fd31, %fd36;
	add.s64 	%rd28, %rd27, %rd2;
	cvt.rn.f64.s64 	%fd38, %rd28;
	add.f64 	%fd39, %fd38, 0d3FE0000000000000;
	mul.f64 	%fd40, %fd8, %fd39;
	fma.rn.f64 	%fd41, %fd40, %fd40, 0d3FF0000000000000;
	div.rn.f64 	%fd42, %fd23, %fd41;
	add.f64 	%fd48, %fd37, %fd42;
	add.s64 	%rd35, %rd28, %rd2;
	setp.lt.s64 	%p7, %rd35, %rd18;
	@%p7 bra 	$L__BB0_8;
$L__BB0_9:
	cvta.to.global.u64 	%rd29, %rd17;
	mul.f64 	%fd43, %fd8, %fd48;
	shl.b64 	%rd30, %rd1, 3;
	add.s64 	%rd31, %rd29, %rd30;
	st.global.f64 	[%rd31], %fd43;
	ret;

}


// ===== COMPILED SASS (sm_100) =====

	.target	sm_100

	.elftype	@"ET_EXEC"


//--------------------- .note.nv.tkinfo           --------------------------
	.section	.note.nv.tkinfo,"",@"SHT_NOTE"
	.sectionflags	@"SHF_NOTE_NV_TKINFO"
	.tkinfo
        /*0018*/ 	.word	0x00000002
        /*0030*/ 	.string	""
        /*0030*/ 	.string	"ptxas"
        /*0030*/ 	.string	"Cuda compilation tools, release 13.0, V13.0.88"
        /*0030*/ 	.string	"Build cuda_13.0.r13.0/compiler.36424714_0"
        /*0030*/ 	.string	"-arch sm_100 -m 64 "



//--------------------- .note.nv.cuinfo           --------------------------
	.section	.note.nv.cuinfo,"",@"SHT_NOTE"
	.sectionflags	@"SHF_NOTE_NV_CUINFO"
        /*0018*/ 	.short	0x0002
        /*001a*/ 	.short	0x0064
        /*001c*/ 	.short	0x0082
	.zero		2


//--------------------- .nv.info                  --------------------------
	.section	.nv.info,"",@"SHT_CUDA_INFO"
	.align	4


	//----- nvinfo : EIATTR_REGCOUNT
	.align		4
        /*0000*/ 	.byte	0x04, 0x2f
        /*0002*/ 	.short	(.L_1 - .L_0)
	.align		4
.L_0:
        /*0004*/ 	.word	index@(_Z7calc_piPdld)
        /*0008*/ 	.word	0x00000023


	//----- nvinfo : EIATTR_FRAME_SIZE
	.align		4
.L_1:
        /*000c*/ 	.byte	0x04, 0x11
        /*000e*/ 	.short	(.L_3 - .L_2)
	.align		4
.L_2:
        /*0010*/ 	.word	index@($__internal_1_$__cuda_sm20_div_u64)
        /*0014*/ 	.word	0x00000000


	//----- nvinfo : EIATTR_FRAME_SIZE
	.align		4
.L_3:
        /*0018*/ 	.byte	0x04, 0x11
        /*001a*/ 	.short	(.L_5 - .L_4)
	.align		4
.L_4:
        /*001c*/ 	.word	index@($__internal_0_$__cuda_sm20_div_rn_f64_full)
        /*0020*/ 	.word	0x00000000


	//----- nvinfo : EIATTR_FRAME_SIZE
	.align		4
.L_5:
        /*0024*/ 	.byte	0x04, 0x11
        /*0026*/ 	.short	(.L_7 - .L_6)
	.align		4
.L_6:
        /*0028*/ 	.word	index@(_Z7calc_piPdld)
        /*002c*/ 	.word	0x00000000


	//----- nvinfo : EIATTR_MIN_STACK_SIZE
	.align		4
.L_7:
        /*0030*/ 	.byte	0x04, 0x12
        /*0032*/ 	.short	(.L_9 - .L_8)
	.align		4
.L_8:
        /*0034*/ 	.word	index@(_Z7calc_piPdld)
        /*0038*/ 	.word	0x00000000
.L_9:


//--------------------- .nv.compat                --------------------------
	.section	.nv.compat,"",@"SHT_CUDA_COMPAT_INFO"
	.align	4
        /*0000*/ 	.byte	0x02, 0x09, 0x00, 0x00, 0x02, 0x02, 0x01, 0x00, 0x02, 0x05, 0x05, 0x00, 0x03, 0x07, 0x01, 0x01
        /*0010*/ 	.byte	0x02, 0x03, 0x00, 0x00, 0x02, 0x06, 0x01, 0x00, 0x04, 0x0b, 0x08, 0x00, 0x01, 0x00, 0x00, 0x00
        /*0020*/ 	.byte	0x00, 0x00, 0x00, 0x00


//--------------------- .nv.info._Z7calc_piPdld   --------------------------
	.section	.nv.info._Z7calc_piPdld,"",@"SHT_CUDA_INFO"
	.sectionflags	@""
	.align	4


	//----- nvinfo : EIATTR_CUDA_API_VERSION
	.align		4
        /*0000*/ 	.byte	0x04, 0x37
        /*0002*/ 	.short	(.L_11 - .L_10)
.L_10:
        /*0004*/ 	.word	0x00000082


	//----- nvinfo : EIATTR_KPARAM_INFO
	.align		4
.L_11:
        /*0008*/ 	.byte	0x04, 0x17
        /*000a*/ 	.short	(.L_13 - .L_12)
.L_12:
        /*000c*/ 	.word	0x00000000
        /*0010*/ 	.short	0x0002
        /*0012*/ 	.short	0x0010
        /*0014*/ 	.byte	0x00, 0xf0, 0x21, 0x00


	//----- nvinfo : EIATTR_KPARAM_INFO
	.align		4
.L_13:
        /*0018*/ 	.byte	0x04, 0x17
        /*001a*/ 	.short	(.L_15 - .L_14)
.L_14:
        /*001c*/ 	.word	0x00000000
        /*0020*/ 	.short	0x0001
        /*0022*/ 	.short	0x0008
        /*0024*/ 	.byte	0x00, 0xf0, 0x21, 0x00


	//----- nvinfo : EIATTR_KPARAM_INFO
	.align		4
.L_15:
        /*0028*/ 	.byte	0x04, 0x17
        /*002a*/ 	.short	(.L_17 - .L_16)
.L_16:
        /*002c*/ 	.word	0x00000000
        /*0030*/ 	.short	0x0000
        /*0032*/ 	.short	0x0000
        /*0034*/ 	.byte	0x00, 0xf5, 0x21, 0x00


	//----- nvinfo : EIATTR_SPARSE_MMA_MASK
	.align		4
.L_17:
        /*0038*/ 	.byte	0x03, 0x50
        /*003a*/ 	.short	0x0000


	//----- nvinfo : EIATTR_MAXREG_COUNT
	.align		4
        /*003c*/ 	.byte	0x03, 0x1b
        /*003e*/ 	.short	0x00ff


	//----- nvinfo : EIATTR_MERCURY_ISA_VERSION
	.align		4
        /*0040*/ 	.byte	0x03, 0x5f
        /*0042*/ 	.short	0x0101


	//----- nvinfo : EIATTR_VRC_CTA_INIT_COUNT
	.align		4
        /*0044*/ 	.byte	0x02, 0x4a
	.zero		1
	.zero		1


	//----- nvinfo : EIATTR_EXIT_INSTR_OFFSETS
	.align		4
        /*0048*/ 	.byte	0x04, 0x1c
        /*004a*/ 	.short	(.L_19 - .L_18)


	//   ....[0]....
.L_18:
        /*004c*/ 	.word	0x00000e20


	//----- nvinfo : EIATTR_CRS_STACK_SIZE
	.align		4
.L_19:
        /*0050*/ 	.byte	0x04, 0x1e
        /*0052*/ 	.short	(.L_21 - .L_20)
.L_20:
        /*0054*/ 	.word	0x00000000


	//----- nvinfo : EIATTR_CBANK_PARAM_SIZE
	.align		4
.L_21:
        /*0058*/ 	.byte	0x03, 0x19
        /*005a*/ 	.short	0x0018


	//----- nvinfo : EIATTR_PARAM_CBANK
	.align		4
        /*005c*/ 	.byte	0x04, 0x0a
        /*005e*/ 	.short	(.L_23 - .L_22)
	.align		4
.L_22:
        /*0060*/ 	.word	index@(.nv.constant0._Z7calc_piPdld)
        /*0064*/ 	.short	0x0380
        /*0066*/ 	.short	0x0018


	//----- nvinfo : EIATTR_SW_WAR
	.align		4
.L_23:
        /*0068*/ 	.byte	0x04, 0x36
        /*006a*/ 	.short	(.L_25 - .L_24)
.L_24:
        /*006c*/ 	.word	0x00000008
.L_25:


//--------------------- .nv.callgraph             --------------------------
	.section	.nv.callgraph,"",@"SHT_CUDA_CALLGRAPH"
	.align	4
	.sectionentsize	8
	.align		4
        /*0000*/ 	.word	0x00000000
	.align		4
        /*0004*/ 	.word	0xffffffff
	.align		4
        /*0008*/ 	.word	0x00000000
	.align		4
        /*000c*/ 	.word	0xfffffffe
	.align		4
        /*0010*/ 	.word	0x00000000
	.align		4
        /*0014*/ 	.word	0xfffffffd
	.align		4
        /*0018*/ 	.word	0x00000000
	.align		4
        /*001c*/ 	.word	0xfffffffc


//--------------------- .text._Z7calc_piPdld      --------------------------
	.section	.text._Z7calc_piPdld,"ax",@progbits
	.align	128
        .global         _Z7calc_piPdld
        .type           _Z7calc_piPdld,@function
        .size           _Z7calc_piPdld,(.L_x_27 - _Z7calc_piPdld)
        .other          _Z7calc_piPdld,@"STO_CUDA_ENTRY STV_DEFAULT"
_Z7calc_piPdld:
.text._Z7calc_piPdld:
[----:B------:R-:W-:Y:S01]  /*0000*/  LDC R1, c[0x0][0x37c] ;  /* 0x0000df00ff017b82 */ /* 0x000fe20000000800 */
[----:B------:R-:W0:Y:S07]  /*0010*/  S2R R3, SR_TID.X ;  /* 0x0000000000037919 */ /* 0x000e2e0000002100 */
[----:B------:R-:W0:Y:S01]  /*0020*/  S2UR UR6, SR_CTAID.X ;  /* 0x00000000000679c3 */ /* 0x000e220000002500 */
[----:B------:R-:W1:Y:S01]  /*0030*/  LDCU.64 UR8, c[0x0][0x388] ;  /* 0x00007100ff0877ac */ /* 0x000e620008000a00 */
[----:B------:R-:W-:Y:S01]  /*0040*/  BSSY.RECONVERGENT B0, `(.L_x_0) ;  /* 0x00000d7000007945 */ /* 0x000fe20003800200 */
[----:B------:R-:W-:Y:S01]  /*0050*/  CS2R R24, SRZ ;  /* 0x0000000000187805 */ /* 0x000fe2000001ff00 */
[----:B------:R-:W2:Y:S04]  /*0060*/  LDCU.64 UR4, c[0x0][0x358] ;  /* 0x00006b00ff0477ac */ /* 0x000ea80008000a00 */
[----:B------:R-:W0:Y:S01]  /*0070*/  LDC R4, c[0x0][0x360] ;  /* 0x0000d800ff047b82 */ /* 0x000e220000000800 */
[----:B------:R-:W3:Y:S01]  /*0080*/  LDCU.64 UR10, c[0x0][0x390] ;  /* 0x00007200ff0a77ac */ /* 0x000ee20008000a00 */
[----:B------:R-:W4:Y:S01]  /*0090*/  LDCU.64 UR12, c[0x0][0x390] ;  /* 0x00007200ff0c77ac */ /* 0x000f220008000a00 */
[----:B------:R-:W5:Y:S01]  /*00a0*/  LDCU.64 UR14, c[0x0][0x388] ;  /* 0x00007100ff0e77ac */ /* 0x000f620008000a00 */
[----:B0-----:R-:W-:-:S05]  /*00b0*/  IMAD R2, R4, UR6, R3 ;  /* 0x0000000604027c24 */ /* 0x001fca000f8e0203 */
[----:B-1----:R-:W-:Y:S02]  /*00c0*/  ISETP.GE.U32.AND P0, PT, R2, UR8, PT ;  /* 0x0000000802007c0c */ /* 0x002fe4000bf06070 */
[----:B------:R-:W-:-:S04]  /*00d0*/  SHF.R.S32.HI R3, RZ, 0x1f, R2 ;  /* 0x0000001fff037819 */ /* 0x000fc80000011402 */
[----:B------:R-:W-:-:S13]  /*00e0*/  ISETP.GE.AND.EX P0, PT, R3, UR9, PT, P0 ;  /* 0x0000000903007c0c */ /* 0x000fda000bf06300 */
[----:B--2345:R-:W-:Y:S05]  /*00f0*/  @P0 BRA `(.L_x_1) ;  /* 0x0000000c002c0947 */ /* 0x03cfea0003800000 */
[----:B------:R-:W0:Y:S01]  /*0100*/  LDCU UR6, c[0x0][0x370] ;  /* 0x00006e00ff0677ac */ /* 0x000e220008000800 */
[----:B------:R-:W-:Y:S01]  /*0110*/  BSSY.RECONVERGENT B1, `(.L_x_2) ;  /* 0x0000029000017945 */ /* 0x000fe20003800200 */
[----:B0-----:R-:W-:-:S05]  /*0120*/  IMAD R4, R4, UR6, RZ ;  /* 0x0000000604047c24 */ /* 0x001fca000f8e02ff */
[----:B------:R-:W-:Y:S02]  /*0130*/  IADD3 R0, P1, PT, R2, R4, RZ ;  /* 0x0000000402007210 */ /* 0x000fe40007f3e0ff */
[----:B------:R-:W-:Y:S02]  /*0140*/  SHF.R.S32.HI R5, RZ, 0x1f, R4 ;  /* 0x0000001fff057819 */ /* 0x000fe40000011404 */
[----:B------:R-:W-:-:S03]  /*0150*/  ISETP.GE.U32.AND P0, PT, R0, UR8, PT ;  /* 0x0000000800007c0c */ /* 0x000fc6000bf06070 */
[----:B------:R-:W-:Y:S01]  /*0160*/  IMAD.X R9, R3, 0x1, R5, P1 ;  /* 0x0000000103097824 */ /* 0x000fe200008e0605 */
[----:B------:R-:W-:-:S04]  /*0170*/  ISETP.GT.U32.AND P1, PT, R0, UR8, PT ;  /* 0x0000000800007c0c */ /* 0x000fc8000bf24070 */
[C---:B------:R-:W-:Y:S02]  /*0180*/  ISETP.GE.AND.EX P0, PT, R9.reuse, UR9, PT, P0 ;  /* 0x0000000909007c0c */ /* 0x040fe4000bf06300 */
[C---:B------:R-:W-:Y:S02]  /*0190*/  ISETP.GT.AND.EX P1, PT, R9.reuse, UR9, PT, P1 ;  /* 0x0000000909007c0c */ /* 0x040fe4000bf24310 */
[----:B------:R-:W-:Y:S02]  /*01a0*/  SEL R32, RZ, 0x1, P0 ;  /* 0x00000001ff207807 */ /* 0x000fe40000000000 */
[----:B------:R-:W-:Y:S02]  /*01b0*/  SEL R7, R0, UR8, P1 ;  /* 0x0000000800077c07 */ /* 0x000fe40008800000 */
[----:B------:R-:W-:Y:S02]  /*01c0*/  SEL R6, R9, UR9, P1 ;  /* 0x0000000909067c07 */ /* 0x000fe40008800000 */
[----:B------:R-:W-:-:S04]  /*01d0*/  IADD3 R7, P0, P1, R7, -R0, -R32 ;  /* 0x8000000007077210 */ /* 0x000fc8000791e820 */
[----:B------:R-:W-:-:S04]  /*01e0*/  IADD3.X R6, PT, PT, R6, -0x1, ~R9, P0, P1 ;  /* 0xffffffff06067810 */ /* 0x000fc800007e2c09 */
[----:B------:R-:W-:-:S04]  /*01f0*/  LOP3.LUT R0, R6, R5, RZ, 0xfc, !PT ;  /* 0x0000000506007212 */ /* 0x000fc800078efcff */
[----:B------:R-:W-:-:S13]  /*0200*/  ISETP.NE.U32.AND P0, PT, R0, RZ, PT ;  /* 0x000000ff0000720c */ /* 0x000fda0003f05070 */
[----:B------:R-:W-:Y:S05]  /*0210*/  @P0 BRA `(.L_x_3) ;  /* 0x0000000000500947 */ /* 0x000fea0003800000 */
[----:B------:R-:W0:Y:S01]  /*0220*/  I2F.U32.RP R0, R4 ;  /* 0x0000000400007306 */ /* 0x000e220000209000 */
[----:B------:R-:W-:Y:S01]  /*0230*/  IMAD.MOV R11, RZ, RZ, -R4 ;  /* 0x000000ffff0b7224 */ /* 0x000fe200078e0a04 */
[----:B------:R-:W-:-:S06]  /*0240*/  ISETP.NE.U32.AND P2, PT, R4, RZ, PT ;  /* 0x000000ff0400720c */ /* 0x000fcc0003f45070 */
[----:B0-----:R-:W0:Y:S02]  /*0250*/  MUFU.RCP R0, R0 ;  /* 0x0000000000007308 */ /* 0x001e240000001000 */
[----:B0-----:R-:W-:-:S06]  /*0260*/  VIADD R8, R0, 0xffffffe ;  /* 0x0ffffffe00087836 */ /* 0x001fcc0000000000 */
[----:B------:R0:W1:Y:S02]  /*0270*/  F2I.FTZ.U32.TRUNC.NTZ R9, R8 ;  /* 0x0000000800097305 */ /* 0x000064000021f000 */
[----:B0-----:R-:W-:Y:S02]  /*0280*/  IMAD.MOV.U32 R8, RZ, RZ, RZ ;  /* 0x000000ffff087224 */ /* 0x001fe400078e00ff */
[----:B-1----:R-:W-:-:S04]  /*0290*/  IMAD R11, R11, R9, RZ ;  /* 0x000000090b0b7224 */ /* 0x002fc800078e02ff */
[----:B------:R-:W-:-:S06]  /*02a0*/  IMAD.HI.U32 R6, R9, R11, R8 ;  /* 0x0000000b09067227 */ /* 0x000fcc00078e0008 */
[----:B------:R-:W-:-:S04]  /*02b0*/  IMAD.HI.U32 R6, R6, R7, RZ ;  /* 0x0000000706067227 */ /* 0x000fc800078e00ff */
[----:B------:R-:W-:-:S04]  /*02c0*/  IMAD.MOV R9, RZ, RZ, -R6 ;  /* 0x000000ffff097224 */ /* 0x000fc800078e0a06 */
[----:B------:R-:W-:-:S05]  /*02d0*/  IMAD R7, R4, R9, R7 ;  /* 0x0000000904077224 */ /* 0x000fca00078e0207 */
[----:B------:R-:W-:-:S13]  /*02e0*/  ISETP.GE.U32.AND P0, PT, R7, R4, PT ;  /* 0x000000040700720c */ /* 0x000fda0003f06070 */
[----:B------:R-:W-:Y:S02]  /*02f0*/  @P0 IMAD.IADD R7, R7, 0x1, -R4 ;  /* 0x0000000107070824 */ /* 0x000fe400078e0a04 */
[----:B------:R-:W-:-:S03]  /*0300*/  @P0 VIADD R6, R6, 0x1 ;  /* 0x0000000106060836 */ /* 0x000fc60000000000 */
[----:B------:R-:W-:Y:S01]  /*0310*/  ISETP.GE.U32.AND P1, PT, R7, R4, PT ;  /* 0x000000040700720c */ /* 0x000fe20003f26070 */
[----:B------:R-:W-:-:S12]  /*0320*/  IMAD.MOV.U32 R7, RZ, RZ, RZ ;  /* 0x000000ffff077224 */ /* 0x000fd800078e00ff */
[----:B------:R-:W-:Y:S01]  /*0330*/  @P1 VIADD R6, R6, 0x1 ;  /* 0x0000000106061836 */ /* 0x000fe20000000000 */
[----:B------:R-:W-:Y:S01]  /*0340*/  @!P2 LOP3.LUT R6, RZ, R4, RZ, 0x33, !PT ;  /* 0x00000004ff06a212 */ /* 0x000fe200078e33ff */
[----:B------:R-:W-:Y:S06]  /*0350*/  BRA `(.L_x_4) ;  /* 0x0000000000107947 */ /* 0x000fec0003800000 */
.L_x_3:
[----:B------:R-:W-:-:S07]  /*0360*/  MOV R0, 0x380 ;  /* 0x0000038000007802 */ /* 0x000fce0000000f00 */
[----:B------:R-:W-:Y:S05]  /*0370*/  CALL.REL.NOINC `($__internal_1_$__cuda_sm20_div_u64) ;  /* 0x0000001000247944 */ /* 0x000fea0003c00000 */
[----:B------:R-:W-:Y:S02]  /*0380*/  IMAD.MOV.U32 R6, RZ, RZ, R8 ;  /* 0x000000ffff067224 */ /* 0x000fe400078e0008 */
[----:B------:R-:W-:-:S07]  /*0390*/  IMAD.MOV.U32 R7, RZ, RZ, R9 ;  /* 0x000000ffff077224 */ /* 0x000fce00078e0009 */
.L_x_4:
[----:B------:R-:W-:Y:S05]  /*03a0*/  BSYNC.RECONVERGENT B1 ;  /* 0x0000000000017941 */ /* 0x000fea0003800200 */
.L_x_2:
[----:B------:R-:W-:Y:S01]  /*03b0*/  IADD3 R32, P1, PT, R6, R32, RZ ;  /* 0x0000002006207210 */ /* 0x000fe20007f3e0ff */
[----:B------:R-:W-:Y:S01]  /*03c0*/  BSSY.RECONVERGENT B1, `(.L_x_5) ;  /* 0x0000032000017945 */ /* 0x000fe20003800200 */
[----:B------:R-:W-:Y:S01]  /*03d0*/  IMAD.MOV.U32 R29, RZ, RZ, R2 ;  /* 0x000000ffff1d7224 */ /* 0x000fe200078e0002 */
[----:B------:R-:W-:Y:S02]  /*03e0*/  CS2R R24, SRZ ;  /* 0x0000000000187805 */ /* 0x000fe4000001ff00 */
[----:B------:R-:W-:Y:S01]  /*03f0*/  LOP3.LUT R0, R32, 0x3, RZ, 0xc0, !PT ;  /* 0x0000000320007812 */ /* 0x000fe200078ec0ff */
[----:B------:R-:W-:Y:S02]  /*0400*/  IMAD.X R31, RZ, RZ, R7, P1 ;  /* 0x000000ffff1f7224 */ /* 0x000fe400008e0607 */
[----:B------:R-:W-:Y:S01]  /*0410*/  IMAD.MOV.U32 R28, RZ, RZ, R3 ;  /* 0x000000ffff1c7224 */ /* 0x000fe200078e0003 */
[----:B------:R-:W-:Y:S01]  /*0420*/  ISETP.NE.U32.AND P0, PT, R0, 0x3, PT ;  /* 0x000000030000780c */ /* 0x000fe20003f05070 */
[----:B------:R-:W-:-:S02]  /*0430*/  IMAD.MOV.U32 R6, RZ, RZ, RZ ;  /* 0x000000ffff067224 */ /* 0x000fc400078e00ff */
[----:B------:R-:W-:Y:S01]  /*0440*/  IMAD.MOV.U32 R7, RZ, RZ, 0x40100000 ;  /* 0x40100000ff077424 */ /* 0x000fe200078e00ff */
[----:B------:R-:W-:-:S13]  /*0450*/  ISETP.NE.AND.EX P0, PT, RZ, RZ, PT, P0 ;  /* 0x000000ffff00720c */ /* 0x000fda0003f05300 */
[----:B------:R-:W-:Y:S05]  /*0460*/  @!P0 BRA `(.L_x_6) ;  /* 0x00000000009c8947 */ /* 0x000fea0003800000 */
[----:B------:R-:W-:Y:S01]  /*0470*/  VIADD R22, R32, 0x1 ;  /* 0x0000000120167836 */ /* 0x000fe20000000000 */
[----:B------:R-:W-:Y:S01]  /*0480*/  CS2R R24, SRZ ;  /* 0x0000000000187805 */ /* 0x000fe2000001ff00 */
[----:B------:R-:W-:Y:S02]  /*0490*/  IMAD.MOV.U32 R23, RZ, RZ, RZ ;  /* 0x000000ffff177224 */ /* 0x000fe400078e00ff */
[----:B------:R-:W-:Y:S01]  /*04a0*/  IMAD.MOV.U32 R29, RZ, RZ, R2 ;  /* 0x000000ffff1d7224 */ /* 0x000fe200078e0002 */
[----:B------:R-:W-:Y:S01]  /*04b0*/  LOP3.LUT R22, R22, 0x3, RZ, 0xc0, !PT ;  /* 0x0000000316167812 */ /* 0x000fe200078ec0ff */
[----:B------:R-:W-:-:S07]  /*04c0*/  IMAD.MOV.U32 R28, RZ, RZ, R3 ;  /* 0x000000ffff1c7224 */ /* 0x000fce00078e0003 */
.L_x_9:
[----:B------:R-:W-:Y:S01]  /*04d0*/  IMAD.MOV.U32 R14, RZ, RZ, R29 ;  /* 0x000000ffff0e7224 */ /* 0x000fe200078e001d */
[----:B------:R-:W-:Y:S01]  /*04e0*/  IADD3 R22, P0, PT, R22, -0x1, RZ ;  /* 0xffffffff16167810 */ /* 0x000fe20007f1e0ff */
[----:B------:R-:W-:Y:S01]  /*04f0*/  IMAD.MOV.U32 R15, RZ, RZ, R28 ;  /* 0x000000ffff0f7224 */ /* 0x000fe200078e001c */
[----:B------:R-:W-:Y:S02]  /*0500*/  BSSY.RECONVERGENT B2, `(.L_x_7) ;  /* 0x0000019000027945 */ /* 0x000fe40003800200 */
[----:B------:R-:W-:Y:S01]  /*0510*/  IADD3.X R23, PT, PT, R23, -0x1, RZ, P0, !PT ;  /* 0xffffffff17177810 */ /* 0x000fe200007fe4ff */
[----:B------:R-:W0:Y:S01]  /*0520*/  I2F.F64.S64 R8, R14 ;  /* 0x0000000e00087312 */ /* 0x000e220000301c00 */
[----:B------:R-:W-:-:S04]  /*0530*/  ISETP.NE.U32.AND P0, PT, R22, RZ, PT ;  /* 0x000000ff1600720c */ /* 0x000fc80003f05070 */
[----:B------:R-:W-:Y:S01]  /*0540*/  ISETP.NE.AND.EX P0, PT, R23, RZ, PT, P0 ;  /* 0x000000ff1700720c */ /* 0x000fe20003f05300 */
[----:B0-----:R-:W-:-:S08]  /*0550*/  DADD R8, R8, 0.5 ;  /* 0x3fe0000008087429 */ /* 0x001fd00000000000 */
[----:B------:R-:W-:-:S08]  /*0560*/  DMUL R8, R8, UR10 ;  /* 0x0000000a08087c28 */ /* 0x000fd00008000000 */
[----:B------:R-:W-:Y:S01]  /*0570*/  DFMA R12, R8, R8, 1 ;  /* 0x3ff00000080c742b */ /* 0x000fe20000000008 */
[----:B------:R-:W-:-:S05]  /*0580*/  IMAD.MOV.U32 R8, RZ, RZ, 0x1 ;  /* 0x00000001ff087424 */ /* 0x000fca00078e00ff */
[----:B------:R-:W0:Y:S02]  /*0590*/  MUFU.RCP64H R9, R13 ;  /* 0x0000000d00097308 */ /* 0x000e240000001800 */
[----:B0-----:R-:W-:-:S08]  /*05a0*/  DFMA R10, -R12, R8, 1 ;  /* 0x3ff000000c0a742b */ /* 0x001fd00000000108 */
[----:B------:R-:W-:-:S08]  /*05b0*/  DFMA R10, R10, R10, R10 ;  /* 0x0000000a0a0a722b */ /* 0x000fd0000000000a */
[----:B------:R-:W-:-:S08]  /*05c0*/  DFMA R10, R8, R10, R8 ;  /* 0x0000000a080a722b */ /* 0x000fd00000000008 */
[----:B------:R-:W-:-:S08]  /*05d0*/  DFMA R8, -R12, R10, 1 ;  /* 0x3ff000000c08742b */ /* 0x000fd0000000010a */
[----:B------:R-:W-:-:S08]  /*05e0*/  DFMA R8, R10, R8, R10 ;  /* 0x000000080a08722b */ /* 0x000fd0000000000a */
[----:B------:R-:W-:-:S08]  /*05f0*/  DMUL R10, R8, 4 ;  /* 0x40100000080a7828 */ /* 0x000fd00000000000 */
[----:B------:R-:W-:-:S08]  /*0600*/  DFMA R14, -R12, R10, 4 ;  /* 0x401000000c0e742b */ /* 0x000fd0000000010a */
[----:B------:R-:W-:-:S10]  /*0610*/  DFMA R8, R8, R14, R10 ;  /* 0x0000000e0808722b */ /* 0x000fd4000000000a */
[----:B------:R-:W-:-:S05]  /*0620*/  FFMA R0, RZ, R13, R9 ;  /* 0x0000000dff007223 */ /* 0x000fca0000000009 */
[----:B------:R-:W-:-:S13]  /*0630*/  FSETP.GT.AND P1, PT, |R0|, 1.469367938527859385e-39, PT ;  /* 0x001000000000780b */ /* 0x000fda0003f24200 */
[----:B------:R-:W-:Y:S05]  /*0640*/  @P1 BRA `(.L_x_8) ;  /* 0x0000000000101947 */ /* 0x000fea0003800000 */
[----:B------:R-:W-:-:S07]  /*0650*/  MOV R0, 0x670 ;  /* 0x0000067000007802 */ /* 0x000fce0000000f00 */
[----:B------:R-:W-:Y:S05]  /*0660*/  CALL.REL.NOINC `($__internal_0_$__cuda_sm20_div_rn_f64_full) ;  /* 0x0000000400f07944 */ /* 0x000fea0003c00000 */
[----:B------:R-:W-:Y:S02]  /*0670*/  IMAD.MOV.U32 R8, RZ, RZ, R10 ;  /* 0x000000ffff087224 */ /* 0x000fe400078e000a */
[----:B------:R-:W-:-:S07]  /*0680*/  IMAD.MOV.U32 R9, RZ, RZ, R11 ;  /* 0x000000ffff097224 */ /* 0x000fce00078e000b */
.L_x_8:
[----:B------:R-:W-:Y:S05]  /*0690*/  BSYNC.RECONVERGENT B2 ;  /* 0x0000000000027941 */ /* 0x000fea0003800200 */
.L_x_7:
[----:B------:R-:W-:Y:S01]  /*06a0*/  IADD3 R29, P1, PT, R4, R29, RZ ;  /* 0x0000001d041d7210 */ /* 0x000fe20007f3e0ff */
[----:B------:R-:W-:-:S04]  /*06b0*/  DADD R24, R8, R24 ;  /* 0x0000000008187229 */ /* 0x000fc80000000018 */
[----:B------:R-:W-:Y:S01]  /*06c0*/  IMAD.X R28, R5, 0x1, R28, P1 ;  /* 0x00000001051c7824 */ /* 0x000fe200008e061c */
[----:B------:R-:W-:Y:S07]  /*06d0*/  @P0 BRA `(.L_x_9) ;  /* 0xfffffffc007c0947 */ /* 0x000fee000383ffff */
.L_x_6:
[----:B------:R-:W-:Y:S05]  /*06e0*/  BSYNC.RECONVERGENT B1 ;  /* 0x0000000000017941 */ /* 0x000fea0003800200 */
.L_x_5:
[----:B------:R-:W-:-:S04]  /*06f0*/  ISETP.GE.U32.AND P0, PT, R32, 0x3, PT ;  /* 0x000000032000780c */ /* 0x000fc80003f06070 */
[----:B------:R-:W-:-:S13]  /*0700*/  ISETP.GE.U32.AND.EX P0, PT, R31, RZ, PT, P0 ;  /* 0x000000ff1f00720c */ /* 0x000fda0003f06100 */
[----:B------:R-:W-:Y:S05]  /*0710*/  @!P0 BRA `(.L_x_1) ;  /* 0x0000000400a48947 */ /* 0x000fea0003800000 */
.L_x_18:
[----:B------:R-:W-:Y:S01]  /*0720*/  IMAD.MOV.U32 R14, RZ, RZ, R29 ;  /* 0x000000ffff0e7224 */ /* 0x000fe200078e001d */
[----:B------:R-:W-:Y:S01]  /*0730*/  BSSY.RECONVERGENT B1, `(.L_x_10) ;  /* 0x0000017000017945 */ /* 0x000fe20003800200 */
[----:B------:R-:W-:-:S04]  /*0740*/  IMAD.MOV.U32 R15, RZ, RZ, R28 ;  /* 0x000000ffff0f7224 */ /* 0x000fc800078e001c */
[----:B------:R-:W0:Y:S02]  /*0750*/  I2F.F64.S64 R8, R14 ;  /* 0x0000000e00087312 */ /* 0x000e240000301c00 */
        /* <DEDUP_REMOVED lines=20> */
.L_x_11:
[----:B------:R-:W-:Y:S05]  /*08a0*/  BSYNC.RECONVERGENT B1 ;  /* 0x0000000000017941 */ /* 0x000fea0003800200 */
.L_x_10:
[----:B------:R-:W-:Y:S01]  /*08b0*/  IADD3 R22, P0, PT, R4, R29, RZ ;  /* 0x0000001d04167210 */ /* 0x000fe20007f1e0ff */
[----:B------:R-:W-:Y:S01]  /*08c0*/  BSSY.RECONVERGENT B1, `(.L_x_12) ;  /* 0x0000016000017945 */ /* 0x000fe20003800200 */
[----:B------:R-:W-:-:S03]  /*08d0*/  DADD R24, R8, R24 ;  /* 0x0000000008187229 */ /* 0x000fc60000000018 */
[----:B------:R-:W-:-:S04]  /*08e0*/  IMAD.X R23, R5, 0x1, R28, P0 ;  /* 0x0000000105177824 */ /* 0x000fc800000e061c */
        /* <DEDUP_REMOVED lines=19> */
.L_x_13:
[----:B------:R-:W-:Y:S05]  /*0a20*/  BSYNC.RECONVERGENT B1 ;  /* 0x0000000000017941 */ /* 0x000fea0003800200 */
.L_x_12:
[----:B------:R-:W-:Y:S01]  /*0a30*/  IADD3 R28, P0, PT, R4, R22, RZ ;  /* 0x00000016041c7210 */ /* 0x000fe20007f1e0ff */
[----:B------:R-:W-:Y:S04]  /*0a40*/  BSSY.RECONVERGENT B1, `(.L_x_14) ;  /* 0x0000018000017945 */ /* 0x000fe80003800200 */
[----:B------:R-:W-:Y:S01]  /*0a50*/  IMAD.X R29, R5, 0x1, R23, P0 ;  /* 0x00000001051d7824 */ /* 0x000fe200000e0617 */
[----:B------:R-:W-:-:S03]  /*0a60*/  DADD R22, R24, R10 ;  /* 0x0000000018167229 */ /* 0x000fc6000000000a */
        /* <DEDUP_REMOVED lines=21> */
.L_x_15:
[----:B------:R-:W-:Y:S05]  /*0bc0*/  BSYNC.RECONVERGENT B1 ;  /* 0x0000000000017941 */ /* 0x000fea0003800200 */
.L_x_14:
        /* <DEDUP_REMOVED lines=23> */
.L_x_17:
[----:B------:R-:W-:Y:S05]  /*0d40*/  BSYNC.RECONVERGENT B1 ;  /* 0x0000000000017941 */ /* 0x000fea0003800200 */
.L_x_16:
[----:B------:R-:W-:-:S05]  /*0d50*/  IADD3 R29, P0, PT, R4, R24, RZ ;  /* 0x00000018041d7210 */ /* 0x000fca0007f1e0ff */
[----:B------:R-:W-:Y:S01]  /*0d60*/  IMAD.X R28, R5, 0x1, R25, P0 ;  /* 0x00000001051c7824 */ /* 0x000fe200000e0619 */
[----:B------:R-:W-:Y:S01]  /*0d70*/  ISETP.GE.U32.AND P0, PT, R29, UR14, PT ;  /* 0x0000000e1d007c0c */ /* 0x000fe2000bf06070 */
[----:B------:R-:W-:-:S03]  /*0d80*/  DADD R24, R22, R10 ;  /* 0x0000000016187229 */ /* 0x000fc6000000000a */
[----:B------:R-:W-:-:S13]  /*0d90*/  ISETP.GE.AND.EX P0, PT, R28, UR15, PT, P0 ;  /* 0x0000000f1c007c0c */ /* 0x000fda000bf06300 */
[----:B------:R-:W-:Y:S05]  /*0da0*/  @!P0 BRA `(.L_x_18) ;  /* 0xfffffff8005c8947 */ /* 0x000fea000383ffff */
.L_x_1:
[----:B------:R-:W-:Y:S05]  /*0db0*/  BSYNC.RECONVERGENT B0 ;  /* 0x0000000000007941 */ /* 0x000fea0003800200 */
.L_x_0:
[----:B------:R-:W0:Y:S01]  /*0dc0*/  LDCU.64 UR6, c[0x0][0x380] ;  /* 0x00007000ff0677ac */ /* 0x000e220008000a00 */
[----:B------:R-:W1:Y:S01]  /*0dd0*/  LDCU.64 UR16, c[0x0][0x390] ;  /* 0x00007200ff1077ac */ /* 0x000e620008000a00 */
[----:B0-----:R-:W-:Y:S01]  /*0de0*/  LEA R4, P0, R2, UR6, 0x3 ;  /* 0x0000000602047c11 */ /* 0x001fe2000f8018ff */
[----:B-1----:R-:W-:-:S03]  /*0df0*/  DMUL R24, R24, UR16 ;  /* 0x0000001018187c28 */ /* 0x002fc60008000000 */
[----:B------:R-:W-:-:S05]  /*0e00*/  LEA.HI.X R5, R2, UR7, R3, 0x3, P0 ;  /* 0x0000000702057c11 */ /* 0x000fca00080f1c03 */
[----:B------:R-:W-:Y:S01]  /*0e10*/  STG.E.64 desc[UR4][R4.64], R24 ;  /* 0x0000001804007986 */ /* 0x000fe2000c101b04 */
[----:B------:R-:W-:Y:S05]  /*0e20*/  EXIT ;  /* 0x000000000000794d */ /* 0x000fea0003800000 */
        .weak           $__internal_0_$__cuda_sm20_div_rn_f64_full
        .type           $__internal_0_$__cuda_sm20_div_rn_f64_full,@function
        .size           $__internal_0_$__cuda_sm20_div_rn_f64_full,($__internal_1_$__cuda_sm20_div_u64 - $__internal_0_$__cuda_sm20_div_rn_f64_full)
$__internal_0_$__cuda_sm20_div_rn_f64_full:
[C---:B------:R-:W-:Y:S01]  /*0e30*/  FSETP.GEU.AND P1, PT, |R13|.reuse, 1.469367938527859385e-39, PT ;  /* 0x001000000d00780b */ /* 0x040fe20003f2e200 */
[----:B------:R-:W-:Y:S01]  /*0e40*/  IMAD.MOV.U32 R8, RZ, RZ, 0x1 ;  /* 0x00000001ff087424 */ /* 0x000fe200078e00ff */
[C---:B------:R-:W-:Y:S01]  /*0e50*/  LOP3.LUT R10, R13.reuse, 0x800fffff, RZ, 0xc0, !PT ;  /* 0x800fffff0d0a7812 */ /* 0x040fe200078ec0ff */
[----:B------:R-:W-:Y:S01]  /*0e60*/  IMAD.MOV.U32 R14, RZ, RZ, R6 ;  /* 0x000000ffff0e7224 */ /* 0x000fe200078e0006 */
[----:B------:R-:W-:Y:S02]  /*0e70*/  LOP3.LUT R27, R13, 0x7ff00000, RZ, 0xc0, !PT ;  /* 0x7ff000000d1b7812 */ /* 0x000fe400078ec0ff */
[----:B------:R-:W-:Y:S01]  /*0e80*/  LOP3.LUT R11, R10, 0x3ff00000, RZ, 0xfc, !PT ;  /* 0x3ff000000a0b7812 */ /* 0x000fe200078efcff */
[----:B------:R-:W-:-:S06]  /*0e90*/  IMAD.MOV.U32 R10, RZ, RZ, R12 ;  /* 0x000000ffff0a7224 */ /* 0x000fcc00078e000c */
[----:B------:R-:W-:-:S06]  /*0ea0*/  @!P1 DMUL R10, R12, 8.98846567431157953865e+307 ;  /* 0x7fe000000c0a9828 */ /* 0x000fcc0000000000 */
[----:B------:R-:W0:Y:S02]  /*0eb0*/  MUFU.RCP64H R9, R11 ;  /* 0x0000000b00097308 */ /* 0x000e240000001800 */
[----:B0-----:R-:W-:-:S08]  /*0ec0*/  DFMA R18, R8, -R10, 1 ;  /* 0x3ff000000812742b */ /* 0x001fd0000000080a */
[----:B------:R-:W-:-:S08]  /*0ed0*/  DFMA R18, R18, R18, R18 ;  /* 0x000000121212722b */ /* 0x000fd00000000012 */
[----:B------:R-:W-:Y:S01]  /*0ee0*/  DFMA R18, R8, R18, R8 ;  /* 0x000000120812722b */ /* 0x000fe20000000008 */
[----:B------:R-:W-:Y:S01]  /*0ef0*/  LOP3.LUT R8, R7, 0x7ff00000, RZ, 0xc0, !PT ;  /* 0x7ff0000007087812 */ /* 0x000fe200078ec0ff */
[----:B------:R-:W-:-:S03]  /*0f00*/  IMAD.MOV.U32 R9, RZ, RZ, 0x1ca00000 ;  /* 0x1ca00000ff097424 */ /* 0x000fc600078e00ff */
[----:B------:R-:W-:Y:S01]  /*0f10*/  ISETP.GE.U32.AND P2, PT, R8, R27, PT ;  /* 0x0000001b0800720c */ /* 0x000fe20003f46070 */
[----:B------:R-:W-:Y:S02]  /*0f20*/  IMAD.MOV.U32 R26, RZ, RZ, R8 ;  /* 0x000000ffff1a7224 */ /* 0x000fe400078e0008 */
[----:B------:R-:W-:Y:S01]  /*0f30*/  DFMA R16, R18, -R10, 1 ;  /* 0x3ff000001210742b */ /* 0x000fe2000000080a */
[----:B------:R-:W-:Y:S02]  /*0f40*/  SEL R15, R9, 0x63400000, !P2 ;  /* 0x63400000090f7807 */ /* 0x000fe40005000000 */
[----:B------:R-:W-:Y:S02]  /*0f50*/  FSETP.GEU.AND P2, PT, |R7|, 1.469367938527859385e-39, PT ;  /* 0x001000000700780b */ /* 0x000fe40003f4e200 */
[----:B------:R-:W-:-:S03]  /*0f60*/  LOP3.LUT R15, R15, 0x800fffff, R7, 0xf8, !PT ;  /* 0x800fffff0f0f7812 */ /* 0x000fc600078ef807 */
[----:B------:R-:W-:-:S08]  /*0f70*/  DFMA R16, R18, R16, R18 ;  /* 0x000000101210722b */ /* 0x000fd00000000012 */
[----:B------:R-:W-:Y:S05]  /*0f80*/  @P2 BRA `(.L_x_19) ;  /* 0x0000000000202947 */ /* 0x000fea0003800000 */
[----:B------:R-:W-:Y:S01]  /*0f90*/  LOP3.LUT R19, R13, 0x7ff00000, RZ, 0xc0, !PT ;  /* 0x7ff000000d137812 */ /* 0x000fe200078ec0ff */
[----:B------:R-:W-:-:S03]  /*0fa0*/  IMAD.MOV.U32 R18, RZ, RZ, RZ ;  /* 0x000000ffff127224 */ /* 0x000fc600078e00ff */
[----:B------:R-:W-:-:S04]  /*0fb0*/  ISETP.GE.U32.AND P2, PT, R8, R19, PT ;  /* 0x000000130800720c */ /* 0x000fc80003f46070 */
[----:B------:R-:W-:-:S04]  /*0fc0*/  SEL R19, R9, 0x63400000, !P2 ;  /* 0x6340000009137807 */ /* 0x000fc80005000000 */
[----:B------:R-:W-:-:S04]  /*0fd0*/  LOP3.LUT R19, R19, 0x80000000, R7, 0xf8, !PT ;  /* 0x8000000013137812 */ /* 0x000fc800078ef807 */
[----:B------:R-:W-:-:S06]  /*0fe0*/  LOP3.LUT R19, R19, 0x100000, RZ, 0xfc, !PT ;  /* 0x0010000013137812 */ /* 0x000fcc00078efcff */
[----:B------:R-:W-:-:S10]  /*0ff0*/  DFMA R14, R14, 2, -R18 ;  /* 0x400000000e0e782b */ /* 0x000fd40000000812 */
[----:B------:R-:W-:-:S07]  /*1000*/  LOP3.LUT R26, R15, 0x7ff00000, RZ, 0xc0, !PT ;  /* 0x7ff000000f1a7812 */ /* 0x000fce00078ec0ff */
.L_x_19:
[----:B------:R-:W-:Y:S01]  /*1010*/  @!P1 LOP3.LUT R27, R11, 0x7ff00000, RZ, 0xc0, !PT ;  /* 0x7ff000000b1b9812 */ /* 0x000fe200078ec0ff */
[----:B------:R-:W-:Y:S01]  /*1020*/  VIADD R20, R26, 0xffffffff ;  /* 0xffffffff1a147836 */ /* 0x000fe20000000000 */
[----:B------:R-:W-:Y:S01]  /*1030*/  DMUL R18, R16, R14 ;  /* 0x0000000e10127228 */ /* 0x000fe20000000000 */
[----:B------:R-:W-:Y:S02]  /*1040*/  BSSY.RECONVERGENT B3, `(.L_x_20) ;  /* 0x0000037000037945 */ /* 0x000fe40003800200 */
[----:B------:R-:W-:Y:S01]  /*1050*/  VIADD R30, R27, 0xffffffff ;  /* 0xffffffff1b1e7836 */ /* 0x000fe20000000000 */
[----:B------:R-:W-:-:S04]  /*1060*/  ISETP.GT.U32.AND P1, PT, R20, 0x7feffffe, PT ;  /* 0x7feffffe1400780c */ /* 0x000fc80003f24070 */
[----:B------:R-:W-:Y:S01]  /*1070*/  ISETP.GT.U32.OR P1, PT, R30, 0x7feffffe, P1 ;  /* 0x7feffffe1e00780c */ /* 0x000fe20000f24470 */
[----:B------:R-:W-:-:S08]  /*1080*/  DFMA R20, R18, -R10, R14 ;  /* 0x8000000a1214722b */ /* 0x000fd0000000000e */
[----:B------:R-:W-:-:S04]  /*1090*/  DFMA R20, R16, R20, R18 ;  /* 0x000000141014722b */ /* 0x000fc80000000012 */
[----:B------:R-:W-:Y:S07]  /*10a0*/  @P1 BRA `(.L_x_21) ;  /* 0x00000000006c1947 */ /* 0x000fee0003800000 */
[----:B------:R-:W-:Y:S01]  /*10b0*/  LOP3.LUT R17, R13, 0x7ff00000, RZ, 0xc0, !PT ;  /* 0x7ff000000d117812 */ /* 0x000fe200078ec0ff */
[----:B------:R-:W-:-:S03]  /*10c0*/  IMAD.MOV.U32 R18, RZ, RZ, RZ ;  /* 0x000000ffff127224 */ /* 0x000fc600078e00ff */
[CC--:B------:R-:W-:Y:S02]  /*10d0*/  VIADDMNMX R16, R8.reuse, -R17.reuse, 0xb9600000, !PT ;  /* 0xb960000008107446 */ /* 0x0c0fe40007800911 */
[----:B------:R-:W-:Y:S02]  /*10e0*/  ISETP.GE.U32.AND P1, PT, R8, R17, PT ;  /* 0x000000110800720c */ /* 0x000fe40003f26070 */
[----:B------:R-:W-:Y:S02]  /*10f0*/  VIMNMX R8, PT, PT, R16, 0x46a00000, PT ;  /* 0x46a0000010087848 */ /* 0x000fe40003fe0100 */
[----:B------:R-:W-:-:S05]  /*1100*/  SEL R9, R9, 0x63400000, !P1 ;  /* 0x6340000009097807 */ /* 0x000fca0004800000 */
[----:B------:R-:W-:-:S04]  /*1110*/  IMAD.IADD R8, R8, 0x1, -R9 ;  /* 0x0000000108087824 */ /* 0x000fc800078e0a09 */
[----:B------:R-:W-:-:S06]  /*1120*/  VIADD R19, R8, 0x7fe00000 ;  /* 0x7fe0000008137836 */ /* 0x000fcc0000000000 */
[----:B------:R-:W-:-:S10]  /*1130*/  DMUL R16, R20, R18 ;  /* 0x0000001214107228 */ /* 0x000fd40000000000 */
[----:B------:R-:W-:-:S13]  /*1140*/  FSETP.GTU.AND P1, PT, |R17|, 1.469367938527859385e-39, PT ;  /* 0x001000001100780b */ /* 0x000fda0003f2c200 */
[----:B------:R-:W-:Y:S05]  /*1150*/  @P1 BRA `(.L_x_22) ;  /* 0x0000000000941947 */ /* 0x000fea0003800000 */
[----:B------:R-:W-:Y:S01]  /*1160*/  DFMA R10, R20, -R10, R14 ;  /* 0x8000000a140a722b */ /* 0x000fe2000000000e */
[----:B------:R-:W-:-:S09]  /*1170*/  IMAD.MOV.U32 R18, RZ, RZ, RZ ;  /* 0x000000ffff127224 */ /* 0x000fd200078e00ff */
[C---:B------:R-:W-:Y:S02]  /*1180*/  FSETP.NEU.AND P1, PT, R11.reuse, RZ, PT ;  /* 0x000000ff0b00720b */ /* 0x040fe40003f2d000 */
[----:B------:R-:W-:-:S04]  /*1190*/  LOP3.LUT R13, R11, 0x80000000, R13, 0x48, !PT ;  /* 0x800000000b0d7812 */ /* 0x000fc800078e480d */
[----:B------:R-:W-:-:S07]  /*11a0*/  LOP3.LUT R19, R13, R19, RZ, 0xfc, !PT ;  /* 0x000000130d137212 */ /* 0x000fce00078efcff */
[----:B------:R-:W-:Y:S05]  /*11b0*/  @!P1 BRA `(.L_x_22) ;  /* 0x00000000007c9947 */ /* 0x000fea0003800000 */
[----:B------:R-:W-:Y:S01]  /*11c0*/  IMAD.MOV R11, RZ, RZ, -R8 ;  /* 0x000000ffff0b7224 */ /* 0x000fe200078e0a08 */
[----:B------:R-:W-:Y:S01]  /*11d0*/  DMUL.RP R18, R20, R18 ;  /* 0x0000001214127228 */ /* 0x000fe20000008000 */
[----:B------:R-:W-:Y:S01]  /*11e0*/  IMAD.MOV.U32 R10, RZ, RZ, RZ ;  /* 0x000000ffff0a7224 */ /* 0x000fe200078e00ff */
[----:B------:R-:W-:-:S05]  /*11f0*/  IADD3 R9, PT, PT, -R8, -0x43300000, RZ ;  /* 0xbcd0000008097810 */ /* 0x000fca0007ffe1ff */
[----:B------:R-:W-:-:S03]  /*1200*/  DFMA R10, R16, -R10, R20 ;  /* 0x8000000a100a722b */ /* 0x000fc60000000014 */
[----:B------:R-:W-:-:S07]  /*1210*/  LOP3.LUT R13, R19, R13, RZ, 0x3c, !PT ;  /* 0x0000000d130d7212 */ /* 0x000fce00078e3cff */
[----:B------:R-:W-:-:S04]  /*1220*/  FSETP.NEU.AND P1, PT, |R11|, R9, PT ;  /* 0x000000090b00720b */ /* 0x000fc80003f2d200 */
[----:B------:R-:W-:Y:S02]  /*1230*/  FSEL R16, R18, R16, !P1 ;  /* 0x0000001012107208 */ /* 0x000fe40004800000 */
[----:B------:R-:W-:Y:S01]  /*1240*/  FSEL R17, R13, R17, !P1 ;  /* 0x000000110d117208 */ /* 0x000fe20004800000 */
[----:B------:R-:W-:Y:S06]  /*1250*/  BRA `(.L_x_22) ;  /* 0x0000000000547947 */ /* 0x000fec0003800000 */
.L_x_21:
[----:B------:R-:W-:-:S14]  /*1260*/  DSETP.NAN.AND P1, PT, R6, R6, PT ;  /* 0x000000060600722a */ /* 0x000fdc0003f28000 */
[----:B------:R-:W-:Y:S05]  /*1270*/  @P1 BRA `(.L_x_23) ;  /* 0x0000000000441947 */ /* 0x000fea0003800000 */
[----:B------:R-:W-:-:S14]  /*1280*/  DSETP.NAN.AND P1, PT, R12, R12, PT ;  /* 0x0000000c0c00722a */ /* 0x000fdc0003f28000 */
[----:B------:R-:W-:Y:S05]  /*1290*/  @P1 BRA `(.L_x_24) ;  /* 0x0000000000301947 */ /* 0x000fea0003800000 */
[----:B------:R-:W-:Y:S01]  /*12a0*/  ISETP.NE.AND P1, PT, R26, R27, PT ;  /* 0x0000001b1a00720c */ /* 0x000fe20003f25270 */
[----:B------:R-:W-:Y:S02]  /*12b0*/  IMAD.MOV.U32 R16, RZ, RZ, 0x0 ;  /* 0x00000000ff107424 */ /* 0x000fe400078e00ff */
[----:B------:R-:W-:-:S10]  /*12c0*/  IMAD.MOV.U32 R17, RZ, RZ, -0x80000 ;  /* 0xfff80000ff117424 */ /* 0x000fd400078e00ff */
[----:B------:R-:W-:Y:S05]  /*12d0*/  @!P1 BRA `(.L_x_22) ;  /* 0x0000000000349947 */ /* 0x000fea0003800000 */
[----:B------:R-:W-:Y:S02]  /*12e0*/  ISETP.NE.AND P1, PT, R26, 0x7ff00000, PT ;  /* 0x7ff000001a00780c */ /* 0x000fe40003f25270 */
[----:B------:R-:W-:Y:S02]  /*12f0*/  LOP3.LUT R17, R7, 0x80000000, R13, 0x48, !PT ;  /* 0x8000000007117812 */ /* 0x000fe400078e480d */
[----:B------:R-:W-:-:S13]  /*1300*/  ISETP.EQ.OR P1, PT, R27, RZ, !P1 ;  /* 0x000000ff1b00720c */ /* 0x000fda0004f22670 */
[----:B------:R-:W-:Y:S01]  /*1310*/  @P1 LOP3.LUT R8, R17, 0x7ff00000, RZ, 0xfc, !PT ;  /* 0x7ff0000011081812 */ /* 0x000fe200078efcff */
[----:B------:R-:W-:Y:S02]  /*1320*/  @!P1 IMAD.MOV.U32 R16, RZ, RZ, RZ ;  /* 0x000000ffff109224 */ /* 0x000fe400078e00ff */
[----:B------:R-:W-:Y:S02]  /*1330*/  @P1 IMAD.MOV.U32 R16, RZ, RZ, RZ ;  /* 0x000000ffff101224 */ /* 0x000fe400078e00ff */
[----:B------:R-:W-:Y:S01]  /*1340*/  @P1 IMAD.MOV.U32 R17, RZ, RZ, R8 ;  /* 0x000000ffff111224 */ /* 0x000fe200078e0008 */
[----:B------:R-:W-:Y:S06]  /*1350*/  BRA `(.L_x_22) ;  /* 0x0000000000147947 */ /* 0x000fec0003800000 */
.L_x_24:
[----:B------:R-:W-:Y:S01]  /*1360*/  LOP3.LUT R17, R13, 0x80000, RZ, 0xfc, !PT ;  /* 0x000800000d117812 */ /* 0x000fe200078efcff */
[----:B------:R-:W-:Y:S01]  /*1370*/  IMAD.MOV.U32 R16, RZ, RZ, R12 ;  /* 0x000000ffff107224 */ /* 0x000fe200078e000c */
[----:B------:R-:W-:Y:S06]  /*1380*/  BRA `(.L_x_22) ;  /* 0x0000000000087947 */ /* 0x000fec0003800000 */
.L_x_23:
[----:B------:R-:W-:Y:S01]  /*1390*/  LOP3.LUT R17, R7, 0x80000, RZ, 0xfc, !PT ;  /* 0x0008000007117812 */ /* 0x000fe200078efcff */
[----:B------:R-:W-:-:S07]  /*13a0*/  IMAD.MOV.U32 R16, RZ, RZ, R6 ;  /* 0x000000ffff107224 */ /* 0x000fce00078e0006 */
.L_x_22:
[----:B------:R-:W-:Y:S05]  /*13b0*/  BSYNC.RECONVERGENT B3 ;  /* 0x0000000000037941 */ /* 0x000fea0003800200 */
.L_x_20:
[----:B------:R-:W-:Y:S02]  /*13c0*/  IMAD.MOV.U32 R8, RZ, RZ, R0 ;  /* 0x000000ffff087224 */ /* 0x000fe400078e0000 */
[----:B------:R-:W-:Y:S02]  /*13d0*/  IMAD.MOV.U32 R9, RZ, RZ, 0x0 ;  /* 0x00000000ff097424 */ /* 0x000fe400078e00ff */
[----:B------:R-:W-:Y:S02]  /*13e0*/  IMAD.MOV.U32 R10, RZ, RZ, R16 ;  /* 0x000000ffff0a7224 */ /* 0x000fe400078e0010 */
[----:B------:R-:W-:Y:S01]  /*13f0*/  IMAD.MOV.U32 R11, RZ, RZ, R17 ;  /* 0x000000ffff0b7224 */ /* 0x000fe200078e0011 */
[----:B------:R-:W-:Y:S06]  /*1400*/  RET.REL.NODEC R8 `(_Z7calc_piPdld) ;  /* 0xffffffe808fc7950 */ /* 0x000fec0003c3ffff */
        .weak           $__internal_1_$__cuda_sm20_div_u64
        .type           $__internal_1_$__cuda_sm20_div_u64,@function
        .size           $__internal_1_$__cuda_sm20_div_u64,(.L_x_27 - $__internal_1_$__cuda_sm20_div_u64)
$__internal_1_$__cuda_sm20_div_u64:
[----:B------:R-:W0:Y:S08]  /*1410*/  I2F.U64.RP R12, R4 ;  /* 0x00000004000c7312 */ /* 0x000e300000309000 */
[----:B0-----:R-:W0:Y:S02]  /*1420*/  MUFU.RCP R12, R12 ;  /* 0x0000000c000c7308 */ /* 0x001e240000001000 */
[----:B0-----:R-:W-:-:S06]  /*1430*/  VIADD R8, R12, 0x1ffffffe ;  /* 0x1ffffffe0c087836 */ /* 0x001fcc0000000000 */
[----:B------:R-:W0:Y:S02]  /*1440*/  F2I.U64.TRUNC R8, R8 ;  /* 0x0000000800087311 */ /* 0x000e24000020d800 */
[----:B0-----:R-:W-:-:S04]  /*1450*/  IMAD.WIDE.U32 R10, R8, R4, RZ ;  /* 0x00000004080a7225 */ /* 0x001fc800078e00ff */
[----:B------:R-:W-:Y:S01]  /*1460*/  IMAD R11, R8, R5, R11 ;  /* 0x00000005080b7224 */ /* 0x000fe200078e020b */
[----:B------:R-:W-:-:S03]  /*1470*/  IADD3 R13, P0, PT, RZ, -R10, RZ ;  /* 0x8000000aff0d7210 */ /* 0x000fc60007f1e0ff */
[----:B------:R-:W-:Y:S02]  /*1480*/  IMAD R11, R9, R4, R11 ;  /* 0x00000004090b7224 */ /* 0x000fe400078e020b */
[----:B------:R-:W-:-:S04]  /*1490*/  IMAD.HI.U32 R10, R8, R13, RZ ;  /* 0x0000000d080a7227 */ /* 0x000fc800078e00ff */
[----:B------:R-:W-:Y:S02]  /*14a0*/  IMAD.X R15, RZ, RZ, ~R11, P0 ;  /* 0x000000ffff0f7224 */ /* 0x000fe400000e0e0b */
[----:B------:R-:W-:Y:S02]  /*14b0*/  IMAD.MOV.U32 R11, RZ, RZ, R8 ;  /* 0x000000ffff0b7224 */ /* 0x000fe400078e0008 */
[-C--:B------:R-:W-:Y:S02]  /*14c0*/  IMAD R17, R9, R15.reuse, RZ ;  /* 0x0000000f09117224 */ /* 0x080fe400078e02ff */
[----:B------:R-:W-:-:S04]  /*14d0*/  IMAD.WIDE.U32 R10, P0, R8, R15, R10 ;  /* 0x0000000f080a7225 */ /* 0x000fc8000780000a */
[----:B------:R-:W-:-:S04]  /*14e0*/  IMAD.HI.U32 R15, R9, R15, RZ ;  /* 0x0000000f090f7227 */ /* 0x000fc800078e00ff */
[----:B------:R-:W-:-:S05]  /*14f0*/  IMAD.HI.U32 R10, P1, R9, R13, R10 ;  /* 0x0000000d090a7227 */ /* 0x000fca000782000a */
[----:B------:R-:W-:Y:S01]  /*1500*/  IADD3 R11, P2, PT, R17, R10, RZ ;  /* 0x0000000a110b7210 */ /* 0x000fe20007f5e0ff */
[----:B------:R-:W-:-:S04]  /*1510*/  IMAD.X R10, R15, 0x1, R9, P0 ;  /* 0x000000010f0a7824 */ /* 0x000fc800000e0609 */
[----:B------:R-:W-:Y:S01]  /*1520*/  IMAD.WIDE.U32 R8, R11, R4, RZ ;  /* 0x000000040b087225 */ /* 0x000fe200078e00ff */
[----:B------:R-:W-:-:S03]  /*1530*/  IADD3.X R13, PT, PT, RZ, RZ, R10, P2, P1 ;  /* 0x000000ffff0d7210 */ /* 0x000fc600017e240a */
[----:B------:R-:W-:Y:S01]  /*1540*/  IMAD R9, R11, R5, R9 ;  /* 0x000000050b097224 */ /* 0x000fe200078e0209 */
[----:B------:R-:W-:-:S03]  /*1550*/  IADD3 R15, P0, PT, RZ, -R8, RZ ;  /* 0x80000008ff0f7210 */ /* 0x000fc60007f1e0ff */
[----:B------:R-:W-:Y:S02]  /*1560*/  IMAD R9, R13, R4, R9 ;  /* 0x000000040d097224 */ /* 0x000fe400078e0209 */
[----:B------:R-:W-:-:S04]  /*1570*/  IMAD.HI.U32 R10, R11, R15, RZ ;  /* 0x0000000f0b0a7227 */ /* 0x000fc800078e00ff */
[----:B------:R-:W-:Y:S02]  /*1580*/  IMAD.X R8, RZ, RZ, ~R9, P0 ;  /* 0x000000ffff087224 */ /* 0x000fe400000e0e09 */
[----:B------:R-:W-:Y:S02]  /*1590*/  IMAD.MOV.U32 R9, RZ, RZ, RZ ;  /* 0x000000ffff097224 */ /* 0x000fe400078e00ff */
[----:B------:R-:W-:-:S04]  /*15a0*/  IMAD.WIDE.U32 R10, P0, R11, R8, R10 ;  /* 0x000000080b0a7225 */ /* 0x000fc8000780000a */
[C---:B------:R-:W-:Y:S02]  /*15b0*/  IMAD R12, R13.reuse, R8, RZ ;  /* 0x000000080d0c7224 */ /* 0x040fe400078e02ff */
[----:B------:R-:W-:-:S04]  /*15c0*/  IMAD.HI.U32 R11, P1, R13, R15, R10 ;  /* 0x0000000f0d0b7227 */ /* 0x000fc8000782000a */
[----:B------:R-:W-:Y:S01]  /*15d0*/  IMAD.HI.U32 R8, R13, R8, RZ ;  /* 0x000000080d087227 */ /* 0x000fe200078e00ff */
[----:B------:R-:W-:-:S03]  /*15e0*/  IADD3 R11, P2, PT, R12, R11, RZ ;  /* 0x0000000b0c0b7210 */ /* 0x000fc60007f5e0ff */
[----:B------:R-:W-:Y:S02]  /*15f0*/  IMAD.X R13, R8, 0x1, R13, P0 ;  /* 0x00000001080d7824 */ /* 0x000fe400000e060d */
[----:B------:R-:W-:-:S03]  /*1600*/  IMAD.HI.U32 R8, R11, R7, RZ ;  /* 0x000000070b087227 */ /* 0x000fc600078e00ff */
[----:B------:R-:W-:Y:S01]  /*1610*/  IADD3.X R13, PT, PT, RZ, RZ, R13, P2, P1 ;  /* 0x000000ffff0d7210 */ /* 0x000fe200017e240d */
[----:B------:R-:W-:-:S04]  /*1620*/  IMAD.WIDE.U32 R8, R11, R6, R8 ;  /* 0x000000060b087225 */ /* 0x000fc800078e0008 */
[C---:B------:R-:W-:Y:S02]  /*1630*/  IMAD R11, R13.reuse, R6, RZ ;  /* 0x000000060d0b7224 */ /* 0x040fe400078e02ff */
[----:B------:R-:W-:-:S04]  /*1640*/  IMAD.HI.U32 R8, P0, R13, R7, R8 ;  /* 0x000000070d087227 */ /* 0x000fc80007800008 */
[----:B------:R-:W-:Y:S01]  /*1650*/  IMAD.HI.U32 R10, R13, R6, RZ ;  /* 0x000000060d0a7227 */ /* 0x000fe200078e00ff */
[----:B------:R-:W-:-:S03]  /*1660*/  IADD3 R11, P1, PT, R11, R8, RZ ;  /* 0x000000080b0b7210 */ /* 0x000fc60007f3e0ff */
[----:B------:R-:W-:Y:S02]  /*1670*/  IMAD.X R10, RZ, RZ, R10, P0 ;  /* 0x000000ffff0a7224 */ /* 0x000fe400000e060a */
[----:B------:R-:W-:-:S04]  /*1680*/  IMAD.WIDE.U32 R8, R11, R4, RZ ;  /* 0x000000040b087225 */ /* 0x000fc800078e00ff */
[----:B------:R-:W-:Y:S01]  /*1690*/  IMAD.X R13, RZ, RZ, R10, P1 ;  /* 0x000000ffff0d7224 */ /* 0x000fe200008e060a */
[----:B------:R-:W-:Y:S01]  /*16a0*/  IADD3 R15, P1, PT, -R8, R7, RZ ;  /* 0x00000007080f7210 */ /* 0x000fe20007f3e1ff */
[----:B------:R-:W-:-:S03]  /*16b0*/  IMAD R9, R11, R5, R9 ;  /* 0x000000050b097224 */ /* 0x000fc600078e0209 */
[-C--:B------:R-:W-:Y:S01]  /*16c0*/  ISETP.GE.U32.AND P0, PT, R15, R4.reuse, PT ;  /* 0x000000040f00720c */ /* 0x080fe20003f06070 */
[----:B------:R-:W-:Y:S01]  /*16d0*/  IMAD R9, R13, R4, R9 ;  /* 0x000000040d097224 */ /* 0x000fe200078e0209 */
[----:B------:R-:W-:-:S03]  /*16e0*/  IADD3 R7, P2, PT, -R4, R15, RZ ;  /* 0x0000000f04077210 */ /* 0x000fc60007f5e1ff */
[----:B------:R-:W-:Y:S01]  /*16f0*/  IMAD.X R12, R6, 0x1, ~R9, P1 ;  /* 0x00000001060c7824 */ /* 0x000fe200008e0e09 */
[----:B------:R-:W-:-:S03]  /*1700*/  IADD3 R6, P1, PT, R11, 0x1, RZ ;  /* 0x000000010b067810 */ /* 0x000fc60007f3e0ff */
[C---:B------:R-:W-:Y:S01]  /*1710*/  IMAD.X R10, R12.reuse, 0x1, ~R5, P2 ;  /* 0x000000010c0a7824 */ /* 0x040fe200010e0e05 */
[----:B------:R-:W-:Y:S01]  /*1720*/  ISETP.GE.U32.AND.EX P0, PT, R12, R5, PT, P0 ;  /* 0x000000050c00720c */ /* 0x000fe20003f06100 */
[----:B------:R-:W-:Y:S01]  /*1730*/  IMAD.X R8, RZ, RZ, R13, P1 ;  /* 0x000000ffff087224 */ /* 0x000fe200008e060d */
[----:B------:R-:W-:Y:S02]  /*1740*/  ISETP.NE.U32.AND P1, PT, R4, RZ, PT ;  /* 0x000000ff0400720c */ /* 0x000fe40003f25070 */
[----:B------:R-:W-:Y:S02]  /*1750*/  SEL R11, R6, R11, P0 ;  /* 0x0000000b060b7207 */ /* 0x000fe40000000000 */
[----:B------:R-:W-:Y:S02]  /*1760*/  SEL R7, R7, R15, P0 ;  /* 0x0000000f07077207 */ /* 0x000fe40000000000 */
[----:B------:R-:W-:Y:S02]  /*1770*/  SEL R6, R8, R13, P0 ;  /* 0x0000000d08067207 */ /* 0x000fe40000000000 */
[----:B------:R-:W-:-:S02]  /*1780*/  IADD3 R8, P2, PT, R11, 0x1, RZ ;  /* 0x000000010b087810 */ /* 0x000fc40007f5e0ff */
[----:B------:R-:W-:Y:S02]  /*1790*/  SEL R10, R10, R12, P0 ;  /* 0x0000000c0a0a7207 */ /* 0x000fe40000000000 */
[----:B------:R-:W-:Y:S01]  /*17a0*/  ISETP.GE.U32.AND P0, PT, R7, R4, PT ;  /* 0x000000040700720c */ /* 0x000fe20003f06070 */
[----:B------:R-:W-:Y:S01]  /*17b0*/  IMAD.X R9, RZ, RZ, R6, P2 ;  /* 0x000000ffff097224 */ /* 0x000fe200010e0606 */
[----:B------:R-:W-:Y:S01]  /*17c0*/  ISETP.NE.AND.EX P1, PT, R5, RZ, PT, P1 ;  /* 0x000000ff0500720c */ /* 0x000fe20003f25310 */
[----:B------:R-:W-:Y:S01]  /*17d0*/  IMAD.MOV.U32 R7, RZ, RZ, 0x0 ;  /* 0x00000000ff077424 */ /* 0x000fe200078e00ff */
[----:B------:R-:W-:-:S04]  /*17e0*/  ISETP.GE.U32.AND.EX P0, PT, R10, R5, PT, P0 ;  /* 0x000000050a00720c */ /* 0x000fc80003f06100 */
[----:B------:R-:W-:Y:S01]  /*17f0*/  SEL R9, R9, R6, P0 ;  /* 0x0000000609097207 */ /* 0x000fe20000000000 */
[----:B------:R-:W-:Y:S01]  /*1800*/  IMAD.MOV.U32 R6, RZ, RZ, R0 ;  /* 0x000000ffff067224 */ /* 0x000fe200078e0000 */
[----:B------:R-:W-:Y:S02]  /*1810*/  SEL R8, R8, R11, P0 ;  /* 0x0000000b08087207 */ /* 0x000fe40000000000 */
[----:B------:R-:W-:Y:S02]  /*1820*/  SEL R9, R9, 0xffffffff, P1 ;  /* 0xffffffff09097807 */ /* 0x000fe40000800000 */
[----:B------:R-:W-:Y:S01]  /*1830*/  SEL R8, R8, 0xffffffff, P1 ;  /* 0xffffffff08087807 */ /* 0x000fe20000800000 */
[----:B------:R-:W-:Y:S06]  /*1840*/  RET.REL.NODEC R6 `(_Z7calc_piPdld) ;  /* 0xffffffe406ec7950 */ /* 0x000fec0003c3ffff */
.L_x_25:
[----:B------:R-:W-:-:S00]  /*1850*/  BRA `(.L_x_25) ;  /* 0xfffffffc00fc7947 */ /* 0x000fc0000383ffff */
[----:B------:R-:W-:-:S00]  /*1860*/  NOP ;  /* 0x0000000000007918 */ /* 0x000fc00000000000 */
        /* <DEDUP_REMOVED lines=9> */
.L_x_27:


//--------------------- .nv.shared.reserved.0     --------------------------
	.section	.nv.shared.reserved.0,"aw",@nobits
	.weak		__nv_reservedSMEM_offset_0_alias
	.size		__nv_reservedSMEM_offset_0_alias, 0, 64
	.other		__nv_reservedSMEM_offset_0_alias,@"STO_CUDA_RESERVED_SHARED STV_DEFAULT"
__nv_reservedSMEM_offset_0_alias:
	.zero		0
	.zero		64


//--------------------- .nv.constant0._Z7calc_piPdld --------------------------
	.section	.nv.constant0._Z7calc_piPdld,"a",@progbits
	.sectionflags	@""
	.align	4
.nv.constant0._Z7calc_piPdld:
	.zero		920


//--------------------- SYMBOLS --------------------------

	.type		.nv.reservedSmem.offset0,@object
	.size		.nv.reservedSmem.offset0,0x4
